	.headerflags	@"EF_CUDA_TEXMODE_UNIFIED EF_CUDA_64BIT_ADDRESS EF_CUDA_ACCELERATORS EF_CUDA_SM90 EF_CUDA_VIRTUAL_SM(EF_CUDA_SM90)"
	.elftype	@"ET_EXEC"


//--------------------- .nv.info                  --------------------------
	.section	.nv.info,"",@"SHT_CUDA_INFO"
	.align	4


	//----- nvinfo : EIATTR_REGCOUNT
	.align		4
        /*0000*/ 	.byte	0x04, 0x2f
        /*0002*/ 	.short	(.L_1 - .L_0)
	.align		4
.L_0:
        /*0004*/ 	.word	index@(triton_poi_fused_cat_65)
        /*0008*/ 	.word	0x00000018


	//----- nvinfo : EIATTR_MIN_STACK_SIZE
	.align		4
.L_1:
        /*000c*/ 	.byte	0x04, 0x12
        /*000e*/ 	.short	(.L_3 - .L_2)
	.align		4
.L_2:
        /*0010*/ 	.word	index@(triton_poi_fused_cat_65)
        /*0014*/ 	.word	0x00000000


	//----- nvinfo : EIATTR_FRAME_SIZE
	.align		4
.L_3:
        /*0018*/ 	.byte	0x04, 0x11
        /*001a*/ 	.short	(.L_5 - .L_4)
	.align		4
.L_4:
        /*001c*/ 	.word	index@(triton_poi_fused_cat_65)
        /*0020*/ 	.word	0x00000000


	//----- nvinfo : EIATTR_MIN_STACK_SIZE
	.align		4
.L_5:
        /*0024*/ 	.byte	0x04, 0x12
        /*0026*/ 	.short	(.L_7 - .L_6)
	.align		4
.L_6:
        /*0028*/ 	.word	index@(triton_poi_fused_cat_65)
        /*002c*/ 	.word	0x00000000
.L_7:


//--------------------- .nv.info.triton_poi_fused_cat_65 --------------------------
	.section	.nv.info.triton_poi_fused_cat_65,"",@"SHT_CUDA_INFO"
	.sectionflags	@""
	.align	4


	//----- nvinfo : EIATTR_CUDA_API_VERSION
	.align		4
        /*0000*/ 	.byte	0x04, 0x37
        /*0002*/ 	.short	(.L_9 - .L_8)
.L_8:
        /*0004*/ 	.word	0x0000007c


	//----- nvinfo : EIATTR_KPARAM_INFO
	.align		4
.L_9:
        /*0008*/ 	.byte	0x04, 0x17
        /*000a*/ 	.short	(.L_11 - .L_10)
.L_10:
        /*000c*/ 	.word	0x00000000
        /*0010*/ 	.short	0x0006
        /*0012*/ 	.short	0x0030
        /*0014*/ 	.byte	0x00, 0xf0, 0x11, 0x00


	//----- nvinfo : EIATTR_KPARAM_INFO
	.align		4
.L_11:
        /*0018*/ 	.byte	0x04, 0x17
        /*001a*/ 	.short	(.L_13 - .L_12)
.L_12:
        /*001c*/ 	.word	0x00000000
        /*0020*/ 	.short	0x0005
        /*0022*/ 	.short	0x0028
        /*0024*/ 	.byte	0x00, 0xf4, 0x21, 0x00


	//----- nvinfo : EIATTR_KPARAM_INFO
	.align		4
.L_13:
        /*0028*/ 	.byte	0x04, 0x17
        /*002a*/ 	.short	(.L_15 - .L_14)
.L_14:
        /*002c*/ 	.word	0x00000000
        /*0030*/ 	.short	0x0004
        /*0032*/ 	.short	0x0020
        /*0034*/ 	.byte	0x00, 0xf4, 0x21, 0x00


	//----- nvinfo : EIATTR_KPARAM_INFO
	.align		4
.L_15:
        /*0038*/ 	.byte	0x04, 0x17
        /*003a*/ 	.short	(.L_17 - .L_16)
.L_16:
        /*003c*/ 	.word	0x00000000
        /*0040*/ 	.short	0x0003
        /*0042*/ 	.short	0x0018
        /*0044*/ 	.byte	0x00, 0xf4, 0x21, 0x00


	//----- nvinfo : EIATTR_KPARAM_INFO
	.align		4
.L_17:
        /*0048*/ 	.byte	0x04, 0x17
        /*004a*/ 	.short	(.L_19 - .L_18)
.L_18:
        /*004c*/ 	.word	0x00000000
        /*0050*/ 	.short	0x0002
        /*0052*/ 	.short	0x0010
        /*0054*/ 	.byte	0x00, 0xf4, 0x21, 0x00


	//----- nvinfo : EIATTR_KPARAM_INFO
	.align		4
.L_19:
        /*0058*/ 	.byte	0x04, 0x17
        /*005a*/ 	.short	(.L_21 - .L_20)
.L_20:
        /*005c*/ 	.word	0x00000000
        /*0060*/ 	.short	0x0001
        /*0062*/ 	.short	0x0008
        /*0064*/ 	.byte	0x00, 0xf4, 0x21, 0x00


	//----- nvinfo : EIATTR_KPARAM_INFO
	.align		4
.L_21:
        /*0068*/ 	.byte	0x04, 0x17
        /*006a*/ 	.short	(.L_23 - .L_22)
.L_22:
        /*006c*/ 	.word	0x00000000
        /*0070*/ 	.short	0x0000
        /*0072*/ 	.short	0x0000
        /*0074*/ 	.byte	0x00, 0xf4, 0x21, 0x00


	//----- nvinfo : EIATTR_SPARSE_MMA_MASK
	.align		4
.L_23:
        /*0078*/ 	.byte	0x03, 0x50
        /*007a*/ 	.short	0x0000


	//----- nvinfo : EIATTR_MAXREG_COUNT
	.align		4
        /*007c*/ 	.byte	0x03, 0x1b
        /*007e*/ 	.short	0x00ff


	//----- nvinfo : EIATTR_EXIT_INSTR_OFFSETS
	.align		4
        /*0080*/ 	.byte	0x04, 0x1c
        /*0082*/ 	.short	(.L_25 - .L_24)


	//   ....[0]....
.L_24:
        /*0084*/ 	.word	0x00000220


	//----- nvinfo : EIATTR_REQNTID
	.align		4
.L_25:
        /*0088*/ 	.byte	0x04, 0x10
        /*008a*/ 	.short	(.L_27 - .L_26)
.L_26:
        /*008c*/ 	.word	0x00000080
        /*0090*/ 	.word	0x00000001
        /*0094*/ 	.word	0x00000001


	//----- nvinfo : EIATTR_CBANK_PARAM_SIZE
	.align		4
.L_27:
        /*0098*/ 	.byte	0x03, 0x19
        /*009a*/ 	.short	0x0034


	//----- nvinfo : EIATTR_PARAM_CBANK
	.align		4
        /*009c*/ 	.byte	0x04, 0x0a
        /*009e*/ 	.short	(.L_29 - .L_28)
	.align		4
.L_28:
        /*00a0*/ 	.word	index@(.nv.constant0.triton_poi_fused_cat_65)
        /*00a4*/ 	.short	0x0210
        /*00a6*/ 	.short	0x0034


	//----- nvinfo : EIATTR_SW_WAR
	.align		4
.L_29:
        /*00a8*/ 	.byte	0x04, 0x36
        /*00aa*/ 	.short	(.L_31 - .L_30)
.L_30:
        /*00ac*/ 	.word	0x00000008
.L_31:


//--------------------- .nv.callgraph             --------------------------
	.section	.nv.callgraph,"",@"SHT_CUDA_CALLGRAPH"
	.align	4
	.sectionentsize	8
	.align		4
        /*0000*/ 	.word	0x00000000
	.align		4
        /*0004*/ 	.word	0xffffffff
	.align		4
        /*0008*/ 	.word	0x00000000
	.align		4
        /*000c*/ 	.word	0xfffffffe
	.align		4
        /*0010*/ 	.word	0x00000000
	.align		4
        /*0014*/ 	.word	0xfffffffd
	.align		4
        /*0018*/ 	.word	0x00000000
	.align		4
        /*001c*/ 	.word	0xfffffffc


//--------------------- .text.triton_poi_fused_cat_65 --------------------------
	.section	.text.triton_poi_fused_cat_65,"ax",@progbits
	.align	128
        .global         triton_poi_fused_cat_65
        .type           triton_poi_fused_cat_65,@function
        .size           triton_poi_fused_cat_65,(.L_x_1 - triton_poi_fused_cat_65)
        .other          triton_poi_fused_cat_65,@"STO_CUDA_ENTRY STV_DEFAULT"
triton_poi_fused_cat_65:
.text.triton_poi_fused_cat_65:
[----:B------:R-:W-:Y:S01]  /*0000*/  LDC R1, c[0x0][0x28] ;  /* 0x00000a00ff017b82 */ /* 0x000fe20000000800 */
[----:B------:R-:W1:Y:S07]  /*0010*/  S2R R0, SR_TID.X ;  /* 0x0000000000007919 */ /* 0x000e6e0000002100 */
[----:B------:R-:W2:Y:S01]  /*0020*/  LDC.64 R2, c[0x0][0x210] ;  /* 0x00008400ff027b82 */ /* 0x000ea20000000a00 */
[----:B------:R-:W-:Y:S01]  /*0030*/  ULDC.64 UR4, c[0x0][0x208] ;  /* 0x0000820000047ab9 */ /* 0x000fe20000000a00 */
[----:B------:R-:W3:Y:S06]  /*0040*/  S2R R15, SR_CTAID.X ;  /* 0x00000000000f7919 */ /* 0x000eec0000002500 */
[----:B------:R-:W4:Y:S08]  /*0050*/  LDC.64 R10, c[0x0][0x218] ;  /* 0x00008600ff0a7b82 */ /* 0x000f300000000a00 */
[----:B------:R-:W5:Y:S08]  /*0060*/  LDC.64 R12, c[0x0][0x220] ;  /* 0x00008800ff0c7b82 */ /* 0x000f700000000a00 */
[----:B------:R-:W4:Y:S01]  /*0070*/  LDC.64 R8, c[0x0][0x228] ;  /* 0x00008a00ff087b82 */ /* 0x000f220000000a00 */
[----:B-1----:R-:W-:-:S07]  /*0080*/  SHF.L.U32 R0, R0, 0x1, RZ ;  /* 0x0000000100007819 */ /* 0x002fce00000006ff */
[----:B------:R-:W1:Y:S01]  /*0090*/  LDC.64 R6, c[0x0][0x230] ;  /* 0x00008c00ff067b82 */ /* 0x000e620000000a00 */
[----:B------:R-:W-:-:S04]  /*00a0*/  LOP3.LUT R0, R0, 0xfe, RZ, 0xc0, !PT ;  /* 0x000000fe00007812 */ /* 0x000fc800078ec0ff */
[----:B---3--:R-:W-:-:S05]  /*00b0*/  LEA R15, R15, R0, 0x8 ;  /* 0x000000000f0f7211 */ /* 0x008fca00078e40ff */
[----:B--2---:R-:W-:-:S06]  /*00c0*/  IMAD.WIDE R2, R15, 0x4, R2 ;  /* 0x000000040f027825 */ /* 0x004fcc00078e0202 */
[----:B------:R-:W2:Y:S01]  /*00d0*/  LDG.E.64 R2, desc[UR4][R2.64] ;  /* 0x0000000402027981 */ /* 0x000ea2000c1e1b00 */
[----:B------:R-:W-:-:S05]  /*00e0*/  IMAD.HI R0, R15, 0x2aaaaaab, RZ ;  /* 0x2aaaaaab0f007827 */ /* 0x000fca00078e02ff */
[----:B------:R-:W-:-:S04]  /*00f0*/  SHF.R.U32.HI R5, RZ, 0x1f, R0 ;  /* 0x0000001fff057819 */ /* 0x000fc80000011600 */
[----:B------:R-:W-:Y:S02]  /*0100*/  LEA.HI.SX32 R0, R0, R5, 0x17 ;  /* 0x0000000500007211 */ /* 0x000fe400078fbaff */
[----:B------:R-:W3:Y:S03]  /*0110*/  LDC.64 R4, c[0x0][0x238] ;  /* 0x00008e00ff047b82 */ /* 0x000ee60000000a00 */
[----:B------:R-:W-:-:S04]  /*0120*/  IMAD R15, R0, -0xc00, R15 ;  /* 0xfffff400000f7824 */ /* 0x000fc800078e020f */
[----:B------:R-:W-:-:S04]  /*0130*/  IMAD R15, R0, 0xf600, R15 ;  /* 0x0000f600000f7824 */ /* 0x000fc800078e020f */
[----:B------:R-:W-:Y:S02]  /*0140*/  IMAD R17, R0, 0xc00, R15 ;  /* 0x00000c0000117824 */ /* 0x000fe400078e020f */
[----:B----4-:R-:W-:-:S04]  /*0150*/  IMAD.WIDE R10, R15, 0x4, R10 ;  /* 0x000000040f0a7825 */ /* 0x010fc800078e020a */
[----:B------:R-:W-:Y:S02]  /*0160*/  IMAD R19, R0, 0xc00, R17 ;  /* 0x00000c0000137824 */ /* 0x000fe400078e0211 */
[----:B-----5:R-:W-:-:S04]  /*0170*/  IMAD.WIDE R12, R17, 0x4, R12 ;  /* 0x00000004110c7825 */ /* 0x020fc800078e020c */
[----:B------:R-:W-:Y:S02]  /*0180*/  IMAD R21, R0, 0xc00, R19 ;  /* 0x00000c0000157824 */ /* 0x000fe400078e0213 */
[----:B0-----:R-:W-:-:S04]  /*0190*/  IMAD.WIDE R8, R19, 0x4, R8 ;  /* 0x0000000413087825 */ /* 0x001fc800078e0208 */
[----:B------:R-:W-:Y:S02]  /*01a0*/  IMAD R15, R0, 0xc00, R21 ;  /* 0x00000c00000f7824 */ /* 0x000fe400078e0215 */
[----:B-1----:R-:W-:-:S04]  /*01b0*/  IMAD.WIDE R6, R21, 0x4, R6 ;  /* 0x0000000415067825 */ /* 0x002fc800078e0206 */
[----:B---3--:R-:W-:Y:S01]  /*01c0*/  IMAD.WIDE R4, R15, 0x4, R4 ;  /* 0x000000040f047825 */ /* 0x008fe200078e0204 */
[----:B--2---:R-:W-:Y:S04]  /*01d0*/  STG.E.64 desc[UR4][R10.64], R2 ;  /* 0x000000020a007986 */ /* 0x004fe8000c101b04 */
[----:B------:R-:W-:Y:S04]  /*01e0*/  STG.E.64 desc[UR4][R12.64], R2 ;  /* 0x000000020c007986 */ /* 0x000fe8000c101b04 */
[----:B------:R-:W-:Y:S04]  /*01f0*/  STG.E.64 desc[UR4][R8.64], R2 ;  /* 0x0000000208007986 */ /* 0x000fe8000c101b04 */
[----:B------:R-:W-:Y:S04]  /*0200*/  STG.E.64 desc[UR4][R6.64], R2 ;  /* 0x0000000206007986 */ /* 0x000fe8000c101b04 */
[----:B------:R-:W-:Y:S01]  /*0210*/  STG.E.64 desc[UR4][R4.64], R2 ;  /* 0x0000000204007986 */ /* 0x000fe2000c101b04 */
[----:B------:R-:W-:Y:S05]  /*0220*/  EXIT ;  /* 0x000000000000794d */ /* 0x000fea0003800000 */
.L_x_0:
[----:B------:R-:W-:-:S00]  /*0230*/  BRA `(.L_x_0) ;  /* 0xfffffffc00fc7947 */ /* 0x000fc0000383ffff */
[----:B------:R-:W-:-:S00]  /*0240*/  NOP ;  /* 0x0000000000007918 */ /* 0x000fc00000000000 */
        /* <DEDUP_REMOVED lines=11> */
.L_x_1:


//--------------------- .nv.constant0.triton_poi_fused_cat_65 --------------------------
	.section	.nv.constant0.triton_poi_fused_cat_65,"a",@progbits
	.sectionflags	@""
	.align	4
.nv.constant0.triton_poi_fused_cat_65:
	.zero		580
